//
// Generated by NVIDIA NVVM Compiler
//
// Compiler Build ID: CL-36424714
// Cuda compilation tools, release 13.0, V13.0.88
// Based on NVVM 20.0.0
//

.version 9.0
.target sm_100
.address_size 64

	// .globl	_Z33naive_inclusive_scan_single_blockPii
// _ZZ37efficient_inclusive_scan_single_blockPiiE12shared_block has been demoted
// _ZZ17inclusive_prescanPiS_iE12shared_block has been demoted

.visible .entry _Z33naive_inclusive_scan_single_blockPii(
	.param .u64 .ptr .align 1 _Z33naive_inclusive_scan_single_blockPii_param_0,
	.param .u32 _Z33naive_inclusive_scan_single_blockPii_param_1
)
{
	.reg .pred 	%p<5>;
	.reg .b32 	%r<14>;
	.reg .b64 	%rd<7>;

	ld.param.u64 	%rd3, [_Z33naive_inclusive_scan_single_blockPii_param_0];
	ld.param.u32 	%r5, [_Z33naive_inclusive_scan_single_blockPii_param_1];
	cvta.to.global.u64 	%rd1, %rd3;
	mov.u32 	%r1, %tid.x;
	mov.u32 	%r6, %ctaid.x;
	mov.u32 	%r7, %ntid.x;
	mad.lo.s32 	%r2, %r6, %r7, %r1;
	setp.ge.s32 	%p1, %r2, %r5;
	setp.eq.s32 	%p2, %r1, 0;
	or.pred  	%p3, %p1, %p2;
	@%p3 bra 	$L__BB0_3;
	mul.wide.s32 	%rd4, %r2, 4;
	add.s64 	%rd2, %rd1, %rd4;
	mov.b32 	%r13, 1;
$L__BB0_2:
	sub.s32 	%r9, %r2, %r13;
	mul.wide.s32 	%rd5, %r9, 4;
	add.s64 	%rd6, %rd1, %rd5;
	ld.global.u32 	%r10, [%rd6];
	ld.global.u32 	%r11, [%rd2];
	add.s32 	%r12, %r11, %r10;
	st.global.u32 	[%rd2], %r12;
	bar.sync 	0;
	shl.b32 	%r13, %r13, 1;
	setp.le.u32 	%p4, %r13, %r1;
	@%p4 bra 	$L__BB0_2;
$L__BB0_3:
	ret;

}
	// .globl	_Z37efficient_exclusive_scan_single_blockPii
.visible .entry _Z37efficient_exclusive_scan_single_blockPii(
	.param .u64 .ptr .align 1 _Z37efficient_exclusive_scan_single_blockPii_param_0,
	.param .u32 _Z37efficient_exclusive_scan_single_blockPii_param_1
)
{
	.reg .pred 	%p<9>;
	.reg .b32 	%r<29>;
	.reg .b64 	%rd<19>;

	ld.param.u64 	%rd2, [_Z37efficient_exclusive_scan_single_blockPii_param_0];
	ld.param.u32 	%r13, [_Z37efficient_exclusive_scan_single_blockPii_param_1];
	cvta.to.global.u64 	%rd1, %rd2;
	mov.u32 	%r1, %tid.x;
	mov.u32 	%r14, %ctaid.x;
	mov.u32 	%r2, %ntid.x;
	mad.lo.s32 	%r15, %r14, %r2, %r1;
	setp.ge.s32 	%p1, %r15, %r13;
	@%p1 bra 	$L__BB1_13;
	setp.lt.u32 	%p2, %r2, 2;
	@%p2 bra 	$L__BB1_6;
	shl.b32 	%r17, %r1, 1;
	add.s32 	%r3, %r17, 2;
	mov.b32 	%r27, 1;
$L__BB1_3:
	mul.lo.s32 	%r5, %r3, %r27;
	add.s32 	%r6, %r5, -1;
	setp.ge.u32 	%p3, %r6, %r2;
	@%p3 bra 	$L__BB1_5;
	cvt.u64.u32 	%rd3, %r27;
	cvt.u64.u32 	%rd4, %r5;
	sub.s64 	%rd5, %rd4, %rd3;
	shl.b64 	%rd6, %rd5, 2;
	add.s64 	%rd7, %rd1, %rd6;
	ld.global.u32 	%r18, [%rd7+-4];
	mul.wide.u32 	%rd8, %r6, 4;
	add.s64 	%rd9, %rd1, %rd8;
	ld.global.u32 	%r19, [%rd9];
	add.s32 	%r20, %r19, %r18;
	st.global.u32 	[%rd9], %r20;
$L__BB1_5:
	bar.sync 	0;
	shl.b32 	%r27, %r27, 1;
	setp.lt.u32 	%p4, %r27, %r2;
	@%p4 bra 	$L__BB1_3;
$L__BB1_6:
	setp.ne.s32 	%p5, %r1, 0;
	@%p5 bra 	$L__BB1_8;
	add.s32 	%r21, %r2, -1;
	mul.wide.u32 	%rd10, %r21, 4;
	add.s64 	%rd11, %rd1, %rd10;
	mov.b32 	%r22, 0;
	st.global.u32 	[%rd11], %r22;
$L__BB1_8:
	setp.lt.u32 	%p6, %r2, 2;
	@%p6 bra 	$L__BB1_13;
	shl.b32 	%r23, %r1, 1;
	add.s32 	%r8, %r23, 2;
	mov.u32 	%r28, %r2;
$L__BB1_10:
	shr.u32 	%r10, %r28, 1;
	mul.lo.s32 	%r11, %r8, %r10;
	add.s32 	%r12, %r11, -1;
	setp.ge.u32 	%p7, %r12, %r2;
	@%p7 bra 	$L__BB1_12;
	cvt.u64.u32 	%rd12, %r10;
	cvt.u64.u32 	%rd13, %r11;
	sub.s64 	%rd14, %rd13, %rd12;
	shl.b64 	%rd15, %rd14, 2;
	add.s64 	%rd16, %rd1, %rd15;
	ld.global.u32 	%r24, [%rd16+-4];
	mul.wide.u32 	%rd17, %r12, 4;
	add.s64 	%rd18, %rd1, %rd17;
	ld.global.u32 	%r25, [%rd18];
	st.global.u32 	[%rd16+-4], %r25;
	add.s32 	%r26, %r25, %r24;
	st.global.u32 	[%rd18], %r26;
$L__BB1_12:
	bar.sync 	0;
	setp.gt.u32 	%p8, %r28, 3;
	mov.u32 	%r28, %r10;
	@%p8 bra 	$L__BB1_10;
$L__BB1_13:
	ret;

}
	// .globl	_Z37efficient_inclusive_scan_single_blockPii
.visible .entry _Z37efficient_inclusive_scan_single_blockPii(
	.param .u64 .ptr .align 1 _Z37efficient_inclusive_scan_single_blockPii_param_0,
	.param .u32 _Z37efficient_inclusive_scan_single_blockPii_param_1
)
{
	.reg .pred 	%p<8>;
	.reg .b32 	%r<45>;
	.reg .b64 	%rd<5>;
	// demoted variable
	.shared .align 4 .b8 _ZZ37efficient_inclusive_scan_single_blockPiiE12shared_block[4096];
	ld.param.u64 	%rd2, [_Z37efficient_inclusive_scan_single_blockPii_param_0];
	ld.param.u32 	%r14, [_Z37efficient_inclusive_scan_single_blockPii_param_1];
	mov.u32 	%r1, %tid.x;
	mov.u32 	%r15, %ctaid.x;
	mov.u32 	%r2, %ntid.x;
	mad.lo.s32 	%r3, %r15, %r2, %r1;
	setp.ge.s32 	%p1, %r3, %r14;
	@%p1 bra 	$L__BB2_12;
	cvta.to.global.u64 	%rd3, %rd2;
	mul.wide.s32 	%rd4, %r3, 4;
	add.s64 	%rd1, %rd3, %rd4;
	ld.global.u32 	%r16, [%rd1];
	shl.b32 	%r17, %r1, 2;
	mov.u32 	%r18, _ZZ37efficient_inclusive_scan_single_blockPiiE12shared_block;
	add.s32 	%r4, %r18, %r17;
	st.shared.u32 	[%r4], %r16;
	bar.sync 	0;
	setp.lt.u32 	%p2, %r2, 2;
	@%p2 bra 	$L__BB2_6;
	shl.b32 	%r20, %r1, 1;
	add.s32 	%r5, %r20, 2;
	mov.b32 	%r43, 1;
$L__BB2_3:
	mul.lo.s32 	%r7, %r5, %r43;
	add.s32 	%r21, %r7, -1;
	setp.ge.u32 	%p3, %r21, %r2;
	@%p3 bra 	$L__BB2_5;
	sub.s32 	%r22, %r7, %r43;
	shl.b32 	%r23, %r22, 2;
	add.s32 	%r25, %r18, %r23;
	ld.shared.u32 	%r26, [%r25+-4];
	shl.b32 	%r27, %r43, 2;
	add.s32 	%r28, %r25, %r27;
	ld.shared.u32 	%r29, [%r28+-4];
	add.s32 	%r30, %r29, %r26;
	st.shared.u32 	[%r28+-4], %r30;
$L__BB2_5:
	bar.sync 	0;
	shl.b32 	%r43, %r43, 1;
	setp.lt.u32 	%p4, %r43, %r2;
	@%p4 bra 	$L__BB2_3;
$L__BB2_6:
	setp.lt.u32 	%p5, %r2, 4;
	@%p5 bra 	$L__BB2_11;
	shr.u32 	%r44, %r2, 2;
	shl.b32 	%r31, %r1, 1;
	add.s32 	%r10, %r31, 2;
$L__BB2_8:
	mul.lo.s32 	%r12, %r10, %r44;
	add.s32 	%r32, %r12, %r44;
	add.s32 	%r33, %r32, -1;
	setp.ge.u32 	%p6, %r33, %r2;
	@%p6 bra 	$L__BB2_10;
	shl.b32 	%r34, %r12, 2;
	add.s32 	%r36, %r18, %r34;
	ld.shared.u32 	%r37, [%r36+-4];
	shl.b32 	%r38, %r44, 2;
	add.s32 	%r39, %r36, %r38;
	ld.shared.u32 	%r40, [%r39+-4];
	add.s32 	%r41, %r40, %r37;
	st.shared.u32 	[%r39+-4], %r41;
$L__BB2_10:
	bar.sync 	0;
	shr.u32 	%r13, %r44, 1;
	setp.gt.u32 	%p7, %r44, 1;
	mov.u32 	%r44, %r13;
	@%p7 bra 	$L__BB2_8;
$L__BB2_11:
	ld.shared.u32 	%r42, [%r4];
	st.global.u32 	[%rd1], %r42;
$L__BB2_12:
	ret;

}
	// .globl	_Z17inclusive_prescanPiS_i
.visible .entry _Z17inclusive_prescanPiS_i(
	.param .u64 .ptr .align 1 _Z17inclusive_prescanPiS_i_param_0,
	.param .u64 .ptr .align 1 _Z17inclusive_prescanPiS_i_param_1,
	.param .u32 _Z17inclusive_prescanPiS_i_param_2
)
{
	.reg .pred 	%p<9>;
	.reg .b32 	%r<46>;
	.reg .b64 	%rd<9>;
	// demoted variable
	.shared .align 4 .b8 _ZZ17inclusive_prescanPiS_iE12shared_block[4096];
	ld.param.u64 	%rd2, [_Z17inclusive_prescanPiS_i_param_0];
	ld.param.u64 	%rd3, [_Z17inclusive_prescanPiS_i_param_1];
	ld.param.u32 	%r16, [_Z17inclusive_prescanPiS_i_param_2];
	mov.u32 	%r1, %tid.x;
	mov.u32 	%r2, %ctaid.x;
	mov.u32 	%r3, %ntid.x;
	mad.lo.s32 	%r4, %r2, %r3, %r1;
	setp.ge.s32 	%p1, %r4, %r16;
	@%p1 bra 	$L__BB3_13;
	cvta.to.global.u64 	%rd4, %rd2;
	mul.wide.s32 	%rd5, %r4, 4;
	add.s64 	%rd1, %rd4, %rd5;
	ld.global.u32 	%r17, [%rd1];
	shl.b32 	%r18, %r1, 2;
	mov.u32 	%r19, _ZZ17inclusive_prescanPiS_iE12shared_block;
	add.s32 	%r5, %r19, %r18;
	st.shared.u32 	[%r5], %r17;
	bar.sync 	0;
	setp.lt.u32 	%p2, %r3, 2;
	@%p2 bra 	$L__BB3_6;
	shl.b32 	%r21, %r1, 1;
	add.s32 	%r6, %r21, 2;
	mov.b32 	%r44, 1;
$L__BB3_3:
	mul.lo.s32 	%r8, %r6, %r44;
	add.s32 	%r22, %r8, -1;
	setp.ge.u32 	%p3, %r22, %r3;
	@%p3 bra 	$L__BB3_5;
	sub.s32 	%r23, %r8, %r44;
	shl.b32 	%r24, %r23, 2;
	add.s32 	%r26, %r19, %r24;
	ld.shared.u32 	%r27, [%r26+-4];
	shl.b32 	%r28, %r44, 2;
	add.s32 	%r29, %r26, %r28;
	ld.shared.u32 	%r30, [%r29+-4];
	add.s32 	%r31, %r30, %r27;
	st.shared.u32 	[%r29+-4], %r31;
$L__BB3_5:
	bar.sync 	0;
	shl.b32 	%r44, %r44, 1;
	setp.lt.u32 	%p4, %r44, %r3;
	@%p4 bra 	$L__BB3_3;
$L__BB3_6:
	setp.lt.u32 	%p5, %r3, 4;
	@%p5 bra 	$L__BB3_11;
	shr.u32 	%r45, %r3, 2;
	shl.b32 	%r32, %r1, 1;
	add.s32 	%r11, %r32, 2;
$L__BB3_8:
	mul.lo.s32 	%r13, %r11, %r45;
	add.s32 	%r33, %r13, %r45;
	add.s32 	%r34, %r33, -1;
	setp.ge.u32 	%p6, %r34, %r3;
	@%p6 bra 	$L__BB3_10;
	shl.b32 	%r35, %r13, 2;
	add.s32 	%r37, %r19, %r35;
	ld.shared.u32 	%r38, [%r37+-4];
	shl.b32 	%r39, %r45, 2;
	add.s32 	%r40, %r37, %r39;
	ld.shared.u32 	%r41, [%r40+-4];
	add.s32 	%r42, %r41, %r38;
	st.shared.u32 	[%r40+-4], %r42;
$L__BB3_10:
	bar.sync 	0;
	shr.u32 	%r14, %r45, 1;
	setp.gt.u32 	%p7, %r45, 1;
	mov.u32 	%r45, %r14;
	@%p7 bra 	$L__BB3_8;
$L__BB3_11:
	ld.shared.u32 	%r15, [%r5];
	st.global.u32 	[%rd1], %r15;
	add.s32 	%r43, %r3, -1;
	setp.ne.s32 	%p8, %r1, %r43;
	@%p8 bra 	$L__BB3_13;
	cvta.to.global.u64 	%rd6, %rd3;
	mul.wide.u32 	%rd7, %r2, 4;
	add.s64 	%rd8, %rd6, %rd7;
	st.global.u32 	[%rd8], %r15;
$L__BB3_13:
	ret;

}
	// .globl	_Z18inclusive_postscanPiS_i
.visible .entry _Z18inclusive_postscanPiS_i(
	.param .u64 .ptr .align 1 _Z18inclusive_postscanPiS_i_param_0,
	.param .u64 .ptr .align 1 _Z18inclusive_postscanPiS_i_param_1,
	.param .u32 _Z18inclusive_postscanPiS_i_param_2
)
{
	.reg .pred 	%p<4>;
	.reg .b32 	%r<10>;
	.reg .b64 	%rd<9>;

	ld.param.u64 	%rd1, [_Z18inclusive_postscanPiS_i_param_0];
	ld.param.u64 	%rd2, [_Z18inclusive_postscanPiS_i_param_1];
	ld.param.u32 	%r3, [_Z18inclusive_postscanPiS_i_param_2];
	mov.u32 	%r1, %ctaid.x;
	mov.u32 	%r4, %ntid.x;
	mov.u32 	%r5, %tid.x;
	mad.lo.s32 	%r2, %r1, %r4, %r5;
	setp.ge.s32 	%p1, %r2, %r3;
	setp.eq.s32 	%p2, %r1, 0;
	or.pred  	%p3, %p2, %p1;
	@%p3 bra 	$L__BB4_2;
	cvta.to.global.u64 	%rd3, %rd2;
	cvta.to.global.u64 	%rd4, %rd1;
	add.s32 	%r6, %r1, -1;
	mul.wide.u32 	%rd5, %r6, 4;
	add.s64 	%rd6, %rd3, %rd5;
	ld.global.u32 	%r7, [%rd6];
	mul.wide.s32 	%rd7, %r2, 4;
	add.s64 	%rd8, %rd4, %rd7;
	ld.global.u32 	%r8, [%rd8];
	add.s32 	%r9, %r8, %r7;
	st.global.u32 	[%rd8], %r9;
$L__BB4_2:
	ret;

}


// ===== COMPILED SASS (sm_100) =====

	.target	sm_100

	.elftype	@"ET_EXEC"


//--------------------- .note.nv.tkinfo           --------------------------
	.section	.note.nv.tkinfo,"",@"SHT_NOTE"
	.sectionflags	@"SHF_NOTE_NV_TKINFO"
	.tkinfo
        /*0018*/ 	.word	0x00000002
        /*0030*/ 	.string	""
        /*0030*/ 	.string	"ptxas"
        /*0030*/ 	.string	"Cuda compilation tools, release 13.0, V13.0.88"
        /*0030*/ 	.string	"Build cuda_13.0.r13.0/compiler.36424714_0"
        /*0030*/ 	.string	"-arch sm_100 -m 64 "



//--------------------- .note.nv.cuinfo           --------------------------
	.section	.note.nv.cuinfo,"",@"SHT_NOTE"
	.sectionflags	@"SHF_NOTE_NV_CUINFO"
        /*0018*/ 	.short	0x0002
        /*001a*/ 	.short	0x0064
        /*001c*/ 	.short	0x0082
	.zero		2


//--------------------- .nv.info                  --------------------------
	.section	.nv.info,"",@"SHT_CUDA_INFO"
	.align	4


	//----- nvinfo : EIATTR_REGCOUNT
	.align		4
        /*0000*/ 	.byte	0x04, 0x2f
        /*0002*/ 	.short	(.L_1 - .L_0)
	.align		4
.L_0:
        /*0004*/ 	.word	index@(_Z33naive_inclusive_scan_single_blockPii)
        /*0008*/ 	.word	0x00000010


	//----- nvinfo : EIATTR_FRAME_SIZE
	.align		4
.L_1:
        /*000c*/ 	.byte	0x04, 0x11
        /*000e*/ 	.short	(.L_3 - .L_2)
	.align		4
.L_2:
        /*0010*/ 	.word	index@(_Z33naive_inclusive_scan_single_blockPii)
        /*0014*/ 	.word	0x00000000


	//----- nvinfo : EIATTR_REGCOUNT
	.align		4
.L_3:
        /*0018*/ 	.byte	0x04, 0x2f
        /*001a*/ 	.short	(.L_5 - .L_4)
	.align		4
.L_4:
        /*001c*/ 	.word	index@(_Z37efficient_exclusive_scan_single_blockPii)
        /*0020*/ 	.word	0x0000000f


	//----- nvinfo : EIATTR_FRAME_SIZE
	.align		4
.L_5:
        /*0024*/ 	.byte	0x04, 0x11
        /*0026*/ 	.short	(.L_7 - .L_6)
	.align		4
.L_6:
        /*0028*/ 	.word	index@(_Z37efficient_exclusive_scan_single_blockPii)
        /*002c*/ 	.word	0x00000000


	//----- nvinfo : EIATTR_REGCOUNT
	.align		4
.L_7:
        /*0030*/ 	.byte	0x04, 0x2f
        /*0032*/ 	.short	(.L_9 - .L_8)
	.align		4
.L_8:
        /*0034*/ 	.word	index@(_Z37efficient_inclusive_scan_single_blockPii)
        /*0038*/ 	.word	0x00000010


	//----- nvinfo : EIATTR_FRAME_SIZE
	.align		4
.L_9:
        /*003c*/ 	.byte	0x04, 0x11
        /*003e*/ 	.short	(.L_11 - .L_10)
	.align		4
.L_10:
        /*0040*/ 	.word	index@(_Z37efficient_inclusive_scan_single_blockPii)
        /*0044*/ 	.word	0x00000000


	//----- nvinfo : EIATTR_REGCOUNT
	.align		4
.L_11:
        /*0048*/ 	.byte	0x04, 0x2f
        /*004a*/ 	.short	(.L_13 - .L_12)
	.align		4
.L_12:
        /*004c*/ 	.word	index@(_Z17inclusive_prescanPiS_i)
        /*0050*/ 	.word	0x00000010


	//----- nvinfo : EIATTR_FRAME_SIZE
	.align		4
.L_13:
        /*0054*/ 	.byte	0x04, 0x11
        /*0056*/ 	.short	(.L_15 - .L_14)
	.align		4
.L_14:
        /*0058*/ 	.word	index@(_Z17inclusive_prescanPiS_i)
        /*005c*/ 	.word	0x00000000


	//----- nvinfo : EIATTR_REGCOUNT
	.align		4
.L_15:
        /*0060*/ 	.byte	0x04, 0x2f
        /*0062*/ 	.short	(.L_17 - .L_16)
	.align		4
.L_16:
        /*0064*/ 	.word	index@(_Z18inclusive_postscanPiS_i)
        /*0068*/ 	.word	0x0000000c


	//----- nvinfo : EIATTR_FRAME_SIZE
	.align		4
.L_17:
        /*006c*/ 	.byte	0x04, 0x11
        /*006e*/ 	.short	(.L_19 - .L_18)
	.align		4
.L_18:
        /*0070*/ 	.word	index@(_Z18inclusive_postscanPiS_i)
        /*0074*/ 	.word	0x00000000


	//----- nvinfo : EIATTR_MIN_STACK_SIZE
	.align		4
.L_19:
        /*0078*/ 	.byte	0x04, 0x12
        /*007a*/ 	.short	(.L_21 - .L_20)
	.align		4
.L_20:
        /*007c*/ 	.word	index@(_Z18inclusive_postscanPiS_i)
        /*0080*/ 	.word	0x00000000


	//----- nvinfo : EIATTR_MIN_STACK_SIZE
	.align		4
.L_21:
        /*0084*/ 	.byte	0x04, 0x12
        /*0086*/ 	.short	(.L_23 - .L_22)
	.align		4
.L_22:
        /*0088*/ 	.word	index@(_Z17inclusive_prescanPiS_i)
        /*008c*/ 	.word	0x00000000


	//----- nvinfo : EIATTR_MIN_STACK_SIZE
	.align		4
.L_23:
        /*0090*/ 	.byte	0x04, 0x12
        /*0092*/ 	.short	(.L_25 - .L_24)
	.align		4
.L_24:
        /*0094*/ 	.word	index@(_Z37efficient_inclusive_scan_single_blockPii)
        /*0098*/ 	.word	0x00000000


	//----- nvinfo : EIATTR_MIN_STACK_SIZE
	.align		4
.L_25:
        /*009c*/ 	.byte	0x04, 0x12
        /*009e*/ 	.short	(.L_27 - .L_26)
	.align		4
.L_26:
        /*00a0*/ 	.word	index@(_Z37efficient_exclusive_scan_single_blockPii)
        /*00a4*/ 	.word	0x00000000


	//----- nvinfo : EIATTR_MIN_STACK_SIZE
	.align		4
.L_27:
        /*00a8*/ 	.byte	0x04, 0x12
        /*00aa*/ 	.short	(.L_29 - .L_28)
	.align		4
.L_28:
        /*00ac*/ 	.word	index@(_Z33naive_inclusive_scan_single_blockPii)
        /*00b0*/ 	.word	0x00000000
.L_29:


//--------------------- .nv.compat                --------------------------
	.section	.nv.compat,"",@"SHT_CUDA_COMPAT_INFO"
	.align	4
        /*0000*/ 	.byte	0x02, 0x09, 0x00, 0x00, 0x02, 0x02, 0x01, 0x00, 0x02, 0x05, 0x05, 0x00, 0x03, 0x07, 0x01, 0x01
        /*0010*/ 	.byte	0x02, 0x03, 0x00, 0x00, 0x02, 0x06, 0x01, 0x00, 0x04, 0x0b, 0x08, 0x00, 0x09, 0x00, 0x00, 0x00
        /*0020*/ 	.byte	0x00, 0x00, 0x00, 0x00


//--------------------- .nv.info._Z18inclusive_postscanPiS_i --------------------------
	.section	.nv.info._Z18inclusive_postscanPiS_i,"",@"SHT_CUDA_INFO"
	.sectionflags	@""
	.align	4


	//----- nvinfo : EIATTR_CUDA_API_VERSION
	.align		4
        /*0000*/ 	.byte	0x04, 0x37
        /*0002*/ 	.short	(.L_31 - .L_30)
.L_30:
        /*0004*/ 	.word	0x00000082


	//----- nvinfo : EIATTR_KPARAM_INFO
	.align		4
.L_31:
        /*0008*/ 	.byte	0x04, 0x17
        /*000a*/ 	.short	(.L_33 - .L_32)
.L_32:
        /*000c*/ 	.word	0x00000000
        /*0010*/ 	.short	0x0002
        /*0012*/ 	.short	0x0010
        /*0014*/ 	.byte	0x00, 0xf0, 0x11, 0x00


	//----- nvinfo : EIATTR_KPARAM_INFO
	.align		4
.L_33:
        /*0018*/ 	.byte	0x04, 0x17
        /*001a*/ 	.short	(.L_35 - .L_34)
.L_34:
        /*001c*/ 	.word	0x00000000
        /*0020*/ 	.short	0x0001
        /*0022*/ 	.short	0x0008
        /*0024*/ 	.byte	0x00, 0xf5, 0x21, 0x00


	//----- nvinfo : EIATTR_KPARAM_INFO
	.align		4
.L_35:
        /*0028*/ 	.byte	0x04, 0x17
        /*002a*/ 	.short	(.L_37 - .L_36)
.L_36:
        /*002c*/ 	.word	0x00000000
        /*0030*/ 	.short	0x0000
        /*0032*/ 	.short	0x0000
        /*0034*/ 	.byte	0x00, 0xf5, 0x21, 0x00


	//----- nvinfo : EIATTR_SPARSE_MMA_MASK
	.align		4
.L_37:
        /*0038*/ 	.byte	0x03, 0x50
        /*003a*/ 	.short	0x0000


	//----- nvinfo : EIATTR_MAXREG_COUNT
	.align		4
        /*003c*/ 	.byte	0x03, 0x1b
        /*003e*/ 	.short	0x00ff


	//----- nvinfo : EIATTR_MERCURY_ISA_VERSION
	.align		4
        /*0040*/ 	.byte	0x03, 0x5f
        /*0042*/ 	.short	0x0101


	//----- nvinfo : EIATTR_VRC_CTA_INIT_COUNT
	.align		4
        /*0044*/ 	.byte	0x02, 0x4a
	.zero		1
	.zero		1


	//----- nvinfo : EIATTR_EXIT_INSTR_OFFSETS
	.align		4
        /*0048*/ 	.byte	0x04, 0x1c
        /*004a*/ 	.short	(.L_39 - .L_38)


	//   ....[0]....
.L_38:
        /*004c*/ 	.word	0x00000080


	//   ....[1]....
        /*0050*/ 	.word	0x00000130


	//----- nvinfo : EIATTR_CBANK_PARAM_SIZE
	.align		4
.L_39:
        /*0054*/ 	.byte	0x03, 0x19
        /*0056*/ 	.short	0x0014


	//----- nvinfo : EIATTR_PARAM_CBANK
	.align		4
        /*0058*/ 	.byte	0x04, 0x0a
        /*005a*/ 	.short	(.L_41 - .L_40)
	.align		4
.L_40:
        /*005c*/ 	.word	index@(.nv.constant0._Z18inclusive_postscanPiS_i)
        /*0060*/ 	.short	0x0380
        /*0062*/ 	.short	0x0014


	//----- nvinfo : EIATTR_SW_WAR
	.align		4
.L_41:
        /*0064*/ 	.byte	0x04, 0x36
        /*0066*/ 	.short	(.L_43 - .L_42)
.L_42:
        /*0068*/ 	.word	0x00000008
.L_43:


//--------------------- .nv.info._Z17inclusive_prescanPiS_i --------------------------
	.section	.nv.info._Z17inclusive_prescanPiS_i,"",@"SHT_CUDA_INFO"
	.sectionflags	@""
	.align	4


	//----- nvinfo : EIATTR_CUDA_API_VERSION
	.align		4
        /*0000*/ 	.byte	0x04, 0x37
        /*0002*/ 	.short	(.L_45 - .L_44)
.L_44:
        /*0004*/ 	.word	0x00000082


	//----- nvinfo : EIATTR_KPARAM_INFO
	.align		4
.L_45:
        /*0008*/ 	.byte	0x04, 0x17
        /*000a*/ 	.short	(.L_47 - .L_46)
.L_46:
        /*000c*/ 	.word	0x00000000
        /*0010*/ 	.short	0x0002
        /*0012*/ 	.short	0x0010
        /*0014*/ 	.byte	0x00, 0xf0, 0x11, 0x00


	//----- nvinfo : EIATTR_KPARAM_INFO
	.align		4
.L_47:
        /*0018*/ 	.byte	0x04, 0x17
        /*001a*/ 	.short	(.L_49 - .L_48)
.L_48:
        /*001c*/ 	.word	0x00000000
        /*0020*/ 	.short	0x0001
        /*0022*/ 	.short	0x0008
        /*0024*/ 	.byte	0x00, 0xf5, 0x21, 0x00


	//----- nvinfo : EIATTR_KPARAM_INFO
	.align		4
.L_49:
        /*0028*/ 	.byte	0x04, 0x17
        /*002a*/ 	.short	(.L_51 - .L_50)
.L_50:
        /*002c*/ 	.word	0x00000000
        /*0030*/ 	.short	0x0000
        /*0032*/ 	.short	0x0000
        /*0034*/ 	.byte	0x00, 0xf5, 0x21, 0x00


	//----- nvinfo : EIATTR_SPARSE_MMA_MASK
	.align		4
.L_51:
        /*0038*/ 	.byte	0x03, 0x50
        /*003a*/ 	.short	0x0000


	//----- nvinfo : EIATTR_MAXREG_COUNT
	.align		4
        /*003c*/ 	.byte	0x03, 0x1b
        /*003e*/ 	.short	0x00ff


	//----- nvinfo : EIATTR_NUM_BARRIERS
	.align		4
        /*0040*/ 	.byte	0x02, 0x4c
        /*0042*/ 	.byte	0x01
	.zero		1


	//----- nvinfo : EIATTR_MERCURY_ISA_VERSION
	.align		4
        /*0044*/ 	.byte	0x03, 0x5f
        /*0046*/ 	.short	0x0101


	//----- nvinfo : EIATTR_VRC_CTA_INIT_COUNT
	.align		4
        /*0048*/ 	.byte	0x02, 0x4a
	.zero		1
	.zero		1


	//----- nvinfo : EIATTR_EXIT_INSTR_OFFSETS
	.align		4
        /*004c*/ 	.byte	0x04, 0x1c
        /*004e*/ 	.short	(.L_53 - .L_52)


	//   ....[0]....
.L_52:
        /*0050*/ 	.word	0x00000070


	//   ....[1]....
        /*0054*/ 	.word	0x000003a0


	//   ....[2]....
        /*0058*/ 	.word	0x000003e0


	//----- nvinfo : EIATTR_CBANK_PARAM_SIZE
	.align		4
.L_53:
        /*005c*/ 	.byte	0x03, 0x19
        /*005e*/ 	.short	0x0014


	//----- nvinfo : EIATTR_PARAM_CBANK
	.align		4
        /*0060*/ 	.byte	0x04, 0x0a
        /*0062*/ 	.short	(.L_55 - .L_54)
	.align		4
.L_54:
        /*0064*/ 	.word	index@(.nv.constant0._Z17inclusive_prescanPiS_i)
        /*0068*/ 	.short	0x0380
        /*006a*/ 	.short	0x0014


	//----- nvinfo : EIATTR_SW_WAR
	.align		4
.L_55:
        /*006c*/ 	.byte	0x04, 0x36
        /*006e*/ 	.short	(.L_57 - .L_56)
.L_56:
        /*0070*/ 	.word	0x00000008
.L_57:


//--------------------- .nv.info._Z37efficient_inclusive_scan_single_blockPii --------------------------
	.section	.nv.info._Z37efficient_inclusive_scan_single_blockPii,"",@"SHT_CUDA_INFO"
	.sectionflags	@""
	.align	4


	//----- nvinfo : EIATTR_CUDA_API_VERSION
	.align		4
        /*0000*/ 	.byte	0x04, 0x37
        /*0002*/ 	.short	(.L_59 - .L_58)
.L_58:
        /*0004*/ 	.word	0x00000082


	//----- nvinfo : EIATTR_KPARAM_INFO
	.align		4
.L_59:
        /*0008*/ 	.byte	0x04, 0x17
        /*000a*/ 	.short	(.L_61 - .L_60)
.L_60:
        /*000c*/ 	.word	0x00000000
        /*0010*/ 	.short	0x0001
        /*0012*/ 	.short	0x0008
        /*0014*/ 	.byte	0x00, 0xf0, 0x11, 0x00


	//----- nvinfo : EIATTR_KPARAM_INFO
	.align		4
.L_61:
        /*0018*/ 	.byte	0x04, 0x17
        /*001a*/ 	.short	(.L_63 - .L_62)
.L_62:
        /*001c*/ 	.word	0x00000000
        /*0020*/ 	.short	0x0000
        /*0022*/ 	.short	0x0000
        /*0024*/ 	.byte	0x00, 0xf5, 0x21, 0x00


	//----- nvinfo : EIATTR_SPARSE_MMA_MASK
	.align		4
.L_63:
        /*0028*/ 	.byte	0x03, 0x50
        /*002a*/ 	.short	0x0000


	//----- nvinfo : EIATTR_MAXREG_COUNT
	.align		4
        /*002c*/ 	.byte	0x03, 0x1b
        /*002e*/ 	.short	0x00ff


	//----- nvinfo : EIATTR_NUM_BARRIERS
	.align		4
        /*0030*/ 	.byte	0x02, 0x4c
        /*0032*/ 	.byte	0x01
	.zero		1


	//----- nvinfo : EIATTR_MERCURY_ISA_VERSION
	.align		4
        /*0034*/ 	.byte	0x03, 0x5f
        /*0036*/ 	.short	0x0101


	//----- nvinfo : EIATTR_VRC_CTA_INIT_COUNT
	.align		4
        /*0038*/ 	.byte	0x02, 0x4a
	.zero		1
	.zero		1


	//----- nvinfo : EIATTR_EXIT_INSTR_OFFSETS
	.align		4
        /*003c*/ 	.byte	0x04, 0x1c
        /*003e*/ 	.short	(.L_65 - .L_64)


	//   ....[0]....
.L_64:
        /*0040*/ 	.word	0x00000070


	//   ....[1]....
        /*0044*/ 	.word	0x00000370


	//----- nvinfo : EIATTR_CBANK_PARAM_SIZE
	.align		4
.L_65:
        /*0048*/ 	.byte	0x03, 0x19
        /*004a*/ 	.short	0x000c


	//----- nvinfo : EIATTR_PARAM_CBANK
	.align		4
        /*004c*/ 	.byte	0x04, 0x0a
        /*004e*/ 	.short	(.L_67 - .L_66)
	.align		4
.L_66:
        /*0050*/ 	.word	index@(.nv.constant0._Z37efficient_inclusive_scan_single_blockPii)
        /*0054*/ 	.short	0x0380
        /*0056*/ 	.short	0x000c


	//----- nvinfo : EIATTR_SW_WAR
	.align		4
.L_67:
        /*0058*/ 	.byte	0x04, 0x36
        /*005a*/ 	.short	(.L_69 - .L_68)
.L_68:
        /*005c*/ 	.word	0x00000008
.L_69:


//--------------------- .nv.info._Z37efficient_exclusive_scan_single_blockPii --------------------------
	.section	.nv.info._Z37efficient_exclusive_scan_single_blockPii,"",@"SHT_CUDA_INFO"
	.sectionflags	@""
	.align	4


	//----- nvinfo : EIATTR_CUDA_API_VERSION
	.align		4
        /*0000*/ 	.byte	0x04, 0x37
        /*0002*/ 	.short	(.L_71 - .L_70)
.L_70:
        /*0004*/ 	.word	0x00000082


	//----- nvinfo : EIATTR_KPARAM_INFO
	.align		4
.L_71:
        /*0008*/ 	.byte	0x04, 0x17
        /*000a*/ 	.short	(.L_73 - .L_72)
.L_72:
        /*000c*/ 	.word	0x00000000
        /*0010*/ 	.short	0x0001
        /*0012*/ 	.short	0x0008
        /*0014*/ 	.byte	0x00, 0xf0, 0x11, 0x00


	//----- nvinfo : EIATTR_KPARAM_INFO
	.align		4
.L_73:
        /*0018*/ 	.byte	0x04, 0x17
        /*001a*/ 	.short	(.L_75 - .L_74)
.L_74:
        /*001c*/ 	.word	0x00000000
        /*0020*/ 	.short	0x0000
        /*0022*/ 	.short	0x0000
        /*0024*/ 	.byte	0x00, 0xf5, 0x21, 0x00


	//----- nvinfo : EIATTR_SPARSE_MMA_MASK
	.align		4
.L_75:
        /*0028*/ 	.byte	0x03, 0x50
        /*002a*/ 	.short	0x0000


	//----- nvinfo : EIATTR_MAXREG_COUNT
	.align		4
        /*002c*/ 	.byte	0x03, 0x1b
        /*002e*/ 	.short	0x00ff


	//----- nvinfo : EIATTR_NUM_BARRIERS
	.align		4
        /*0030*/ 	.byte	0x02, 0x4c
        /*0032*/ 	.byte	0x01
	.zero		1


	//----- nvinfo : EIATTR_MERCURY_ISA_VERSION
	.align		4
        /*0034*/ 	.byte	0x03, 0x5f
        /*0036*/ 	.short	0x0101


	//----- nvinfo : EIATTR_VRC_CTA_INIT_COUNT
	.align		4
        /*0038*/ 	.byte	0x02, 0x4a
	.zero		1
	.zero		1


	//----- nvinfo : EIATTR_EXIT_INSTR_OFFSETS
	.align		4
        /*003c*/ 	.byte	0x04, 0x1c
        /*003e*/ 	.short	(.L_77 - .L_76)


	//   ....[0]....
.L_76:
        /*0040*/ 	.word	0x00000070


	//   ....[1]....
        /*0044*/ 	.word	0x00000280


	//   ....[2]....
        /*0048*/ 	.word	0x00000420


	//----- nvinfo : EIATTR_CRS_STACK_SIZE
	.align		4
.L_77:
        /*004c*/ 	.byte	0x04, 0x1e
        /*004e*/ 	.short	(.L_79 - .L_78)
.L_78:
        /*0050*/ 	.word	0x00000000


	//----- nvinfo : EIATTR_CBANK_PARAM_SIZE
	.align		4
.L_79:
        /*0054*/ 	.byte	0x03, 0x19
        /*0056*/ 	.short	0x000c


	//----- nvinfo : EIATTR_PARAM_CBANK
	.align		4
        /*0058*/ 	.byte	0x04, 0x0a
        /*005a*/ 	.short	(.L_81 - .L_80)
	.align		4
.L_80:
        /*005c*/ 	.word	index@(.nv.constant0._Z37efficient_exclusive_scan_single_blockPii)
        /*0060*/ 	.short	0x0380
        /*0062*/ 	.short	0x000c


	//----- nvinfo : EIATTR_SW_WAR
	.align		4
.L_81:
        /*0064*/ 	.byte	0x04, 0x36
        /*0066*/ 	.short	(.L_83 - .L_82)
.L_82:
        /*0068*/ 	.word	0x00000008
.L_83:


//--------------------- .nv.info._Z33naive_inclusive_scan_single_blockPii --------------------------
	.section	.nv.info._Z33naive_inclusive_scan_single_blockPii,"",@"SHT_CUDA_INFO"
	.sectionflags	@""
	.align	4


	//----- nvinfo : EIATTR_CUDA_API_VERSION
	.align		4
        /*0000*/ 	.byte	0x04, 0x37
        /*0002*/ 	.short	(.L_85 - .L_84)
.L_84:
        /*0004*/ 	.word	0x00000082


	//----- nvinfo : EIATTR_KPARAM_INFO
	.align		4
.L_85:
        /*0008*/ 	.byte	0x04, 0x17
        /*000a*/ 	.short	(.L_87 - .L_86)
.L_86:
        /*000c*/ 	.word	0x00000000
        /*0010*/ 	.short	0x0001
        /*0012*/ 	.short	0x0008
        /*0014*/ 	.byte	0x00, 0xf0, 0x11, 0x00


	//----- nvinfo : EIATTR_KPARAM_INFO
	.align		4
.L_87:
        /*0018*/ 	.byte	0x04, 0x17
        /*001a*/ 	.short	(.L_89 - .L_88)
.L_88:
        /*001c*/ 	.word	0x00000000
        /*0020*/ 	.short	0x0000
        /*0022*/ 	.short	0x0000
        /*0024*/ 	.byte	0x00, 0xf5, 0x21, 0x00


	//----- nvinfo : EIATTR_SPARSE_MMA_MASK
	.align		4
.L_89:
        /*0028*/ 	.byte	0x03, 0x50
        /*002a*/ 	.short	0x0000


	//----- nvinfo : EIATTR_MAXREG_COUNT
	.align		4
        /*002c*/ 	.byte	0x03, 0x1b
        /*002e*/ 	.short	0x00ff


	//----- nvinfo : EIATTR_NUM_BARRIERS
	.align		4
        /*0030*/ 	.byte	0x02, 0x4c
        /*0032*/ 	.byte	0x01
	.zero		1


	//----- nvinfo : EIATTR_MERCURY_ISA_VERSION
	.align		4
        /*0034*/ 	.byte	0x03, 0x5f
        /*0036*/ 	.short	0x0101


	//----- nvinfo : EIATTR_VRC_CTA_INIT_COUNT
	.align		4
        /*0038*/ 	.byte	0x02, 0x4a
	.zero		1
	.zero		1


	//----- nvinfo : EIATTR_EXIT_INSTR_OFFSETS
	.align		4
        /*003c*/ 	.byte	0x04, 0x1c
        /*003e*/ 	.short	(.L_91 - .L_90)


	//   ....[0]....
.L_90:
        /*0040*/ 	.word	0x00000080


	//   ....[1]....
        /*0044*/ 	.word	0x00000180


	//----- nvinfo : EIATTR_CRS_STACK_SIZE
	.align		4
.L_91:
        /*0048*/ 	.byte	0x04, 0x1e
        /*004a*/ 	.short	(.L_93 - .L_92)
.L_92:
        /*004c*/ 	.word	0x00000000


	//----- nvinfo : EIATTR_CBANK_PARAM_SIZE
	.align		4
.L_93:
        /*0050*/ 	.byte	0x03, 0x19
        /*0052*/ 	.short	0x000c


	//----- nvinfo : EIATTR_PARAM_CBANK
	.align		4
        /*0054*/ 	.byte	0x04, 0x0a
        /*0056*/ 	.short	(.L_95 - .L_94)
	.align		4
.L_94:
        /*0058*/ 	.word	index@(.nv.constant0._Z33naive_inclusive_scan_single_blockPii)
        /*005c*/ 	.short	0x0380
        /*005e*/ 	.short	0x000c


	//----- nvinfo : EIATTR_SW_WAR
	.align		4
.L_95:
        /*0060*/ 	.byte	0x04, 0x36
        /*0062*/ 	.short	(.L_97 - .L_96)
.L_96:
        /*0064*/ 	.word	0x00000008
.L_97:


//--------------------- .nv.callgraph             --------------------------
	.section	.nv.callgraph,"",@"SHT_CUDA_CALLGRAPH"
	.align	4
	.sectionentsize	8
	.align		4
        /*0000*/ 	.word	0x00000000
	.align		4
        /*0004*/ 	.word	0xffffffff
	.align		4
        /*0008*/ 	.word	0x00000000
	.align		4
        /*000c*/ 	.word	0xfffffffe
	.align		4
        /*0010*/ 	.word	0x00000000
	.align		4
        /*0014*/ 	.word	0xfffffffd
	.align		4
        /*0018*/ 	.word	0x00000000
	.align		4
        /*001c*/ 	.word	0xfffffffc


//--------------------- .text._Z18inclusive_postscanPiS_i --------------------------
	.section	.text._Z18inclusive_postscanPiS_i,"ax",@progbits
	.align	128
        .global         _Z18inclusive_postscanPiS_i
        .type           _Z18inclusive_postscanPiS_i,@function
        .size           _Z18inclusive_postscanPiS_i,(.L_x_21 - _Z18inclusive_postscanPiS_i)
        .other          _Z18inclusive_postscanPiS_i,@"STO_CUDA_ENTRY STV_DEFAULT"
_Z18inclusive_postscanPiS_i:
.text._Z18inclusive_postscanPiS_i:
[----:B------:R-:W-:Y:S01]  /*0000*/  LDC R1, c[0x0][0x37c] ;  /* 0x0000df00ff017b82 */ /* 0x000fe20000000800 */
[----:B------:R-:W0:Y:S01]  /*0010*/  S2R R9, SR_CTAID.X ;  /* 0x0000000000097919 */ /* 0x000e220000002500 */
[----:B------:R-:W0:Y:S01]  /*0020*/  LDCU UR4, c[0x0][0x360] ;  /* 0x00006c00ff0477ac */ /* 0x000e220008000800 */
[----:B------:R-:W0:Y:S01]  /*0030*/  S2R R0, SR_TID.X ;  /* 0x0000000000007919 */ /* 0x000e220000002100 */
[----:B------:R-:W1:Y:S01]  /*0040*/  LDCU UR5, c[0x0][0x390] ;  /* 0x00007200ff0577ac */ /* 0x000e620008000800 */
[----:B0-----:R-:W-:-:S05]  /*0050*/  IMAD R7, R9, UR4, R0 ;  /* 0x0000000409077c24 */ /* 0x001fca000f8e0200 */
[----:B-1----:R-:W-:-:S04]  /*0060*/  ISETP.GE.AND P0, PT, R7, UR5, PT ;  /* 0x0000000507007c0c */ /* 0x002fc8000bf06270 */
[----:B------:R-:W-:-:S13]  /*0070*/  ISETP.EQ.OR P0, PT, R9, RZ, P0 ;  /* 0x000000ff0900720c */ /* 0x000fda0000702670 */
[----:B------:R-:W-:Y:S05]  /*0080*/  @P0 EXIT ;  /* 0x000000000000094d */ /* 0x000fea0003800000 */
[----:B------:R-:W0:Y:S01]  /*0090*/  LDC.64 R2, c[0x0][0x388] ;  /* 0x0000e200ff027b82 */ /* 0x000e220000000a00 */
[----:B------:R-:W1:Y:S01]  /*00a0*/  LDCU.64 UR4, c[0x0][0x358] ;  /* 0x00006b00ff0477ac */ /* 0x000e620008000a00 */
[----:B------:R-:W-:-:S06]  /*00b0*/  IADD3 R9, PT, PT, R9, -0x1, RZ ;  /* 0xffffffff09097810 */ /* 0x000fcc0007ffe0ff */
[----:B------:R-:W2:Y:S01]  /*00c0*/  LDC.64 R4, c[0x0][0x380] ;  /* 0x0000e000ff047b82 */ /* 0x000ea20000000a00 */
[----:B0-----:R-:W-:-:S06]  /*00d0*/  IMAD.WIDE.U32 R2, R9, 0x4, R2 ;  /* 0x0000000409027825 */ /* 0x001fcc00078e0002 */
[----:B-1----:R-:W3:Y:S01]  /*00e0*/  LDG.E R2, desc[UR4][R2.64] ;  /* 0x0000000402027981 */ /* 0x002ee2000c1e1900 */
[----:B--2---:R-:W-:-:S05]  /*00f0*/  IMAD.WIDE R4, R7, 0x4, R4 ;  /* 0x0000000407047825 */ /* 0x004fca00078e0204 */
[----:B------:R-:W3:Y:S02]  /*0100*/  LDG.E R7, desc[UR4][R4.64] ;  /* 0x0000000404077981 */ /* 0x000ee4000c1e1900 */
[----:B---3--:R-:W-:-:S05]  /*0110*/  IADD3 R7, PT, PT, R2, R7, RZ ;  /* 0x0000000702077210 */ /* 0x008fca0007ffe0ff */
[----:B------:R-:W-:Y:S01]  /*0120*/  STG.E desc[UR4][R4.64], R7 ;  /* 0x0000000704007986 */ /* 0x000fe2000c101904 */
[----:B------:R-:W-:Y:S05]  /*0130*/  EXIT ;  /* 0x000000000000794d */ /* 0x000fea0003800000 */
.L_x_0:
[----:B------:R-:W-:-:S00]  /*0140*/  BRA `(.L_x_0) ;  /* 0xfffffffc00fc7947 */ /* 0x000fc0000383ffff */
[----:B------:R-:W-:-:S00]  /*0150*/  NOP ;  /* 0x0000000000007918 */ /* 0x000fc00000000000 */
        /* <DEDUP_REMOVED lines=10> */
.L_x_21:


//--------------------- .text._Z17inclusive_prescanPiS_i --------------------------
	.section	.text._Z17inclusive_prescanPiS_i,"ax",@progbits
	.align	128
        .global         _Z17inclusive_prescanPiS_i
        .type           _Z17inclusive_prescanPiS_i,@function
        .size           _Z17inclusive_prescanPiS_i,(.L_x_22 - _Z17inclusive_prescanPiS_i)
        .other          _Z17inclusive_prescanPiS_i,@"STO_CUDA_ENTRY STV_DEFAULT"
_Z17inclusive_prescanPiS_i:
.text._Z17inclusive_prescanPiS_i:
[----:B------:R-:W-:Y:S01]  /*0000*/  LDC R1, c[0x0][0x37c] ;  /* 0x0000df00ff017b82 */ /* 0x000fe20000000800 */
[----:B------:R-:W0:Y:S01]  /*0010*/  S2R R5, SR_TID.X ;  /* 0x0000000000057919 */ /* 0x000e220000002100 */
[----:B------:R-:W0:Y:S01]  /*0020*/  LDCU UR8, c[0x0][0x360] ;  /* 0x00006c00ff0877ac */ /* 0x000e220008000800 */
[----:B------:R-:W0:Y:S01]  /*0030*/  S2R R0, SR_CTAID.X ;  /* 0x0000000000007919 */ /* 0x000e220000002500 */
[----:B------:R-:W1:Y:S01]  /*0040*/  LDCU UR4, c[0x0][0x390] ;  /* 0x00007200ff0477ac */ /* 0x000e620008000800 */
[----:B0-----:R-:W-:-:S05]  /*0050*/  IMAD R7, R0, UR8, R5 ;  /* 0x0000000800077c24 */ /* 0x001fca000f8e0205 */
[----:B-1----:R-:W-:-:S13]  /*0060*/  ISETP.GE.AND P0, PT, R7, UR4, PT ;  /* 0x0000000407007c0c */ /* 0x002fda000bf06270 */
[----:B------:R-:W-:Y:S05]  /*0070*/  @P0 EXIT ;  /* 0x000000000000094d */ /* 0x000fea0003800000 */
[----:B------:R-:W0:Y:S01]  /*0080*/  LDC.64 R2, c[0x0][0x380] ;  /* 0x0000e000ff027b82 */ /* 0x000e220000000a00 */
[----:B------:R-:W1:Y:S01]  /*0090*/  LDCU.64 UR6, c[0x0][0x358] ;  /* 0x00006b00ff0677ac */ /* 0x000e620008000a00 */
[----:B0-----:R-:W-:-:S05]  /*00a0*/  IMAD.WIDE R2, R7, 0x4, R2 ;  /* 0x0000000407027825 */ /* 0x001fca00078e0202 */
[----:B-1----:R-:W2:Y:S01]  /*00b0*/  LDG.E R4, desc[UR6][R2.64] ;  /* 0x0000000602047981 */ /* 0x002ea2000c1e1900 */
[----:B------:R-:W0:Y:S01]  /*00c0*/  S2UR UR5, SR_CgaCtaId ;  /* 0x00000000000579c3 */ /* 0x000e220000008800 */
[----:B------:R-:W-:Y:S01]  /*00d0*/  UMOV UR4, 0x400 ;  /* 0x0000040000047882 */ /* 0x000fe20000000000 */
[----:B------:R-:W-:Y:S02]  /*00e0*/  UISETP.GE.U32.AND UP0, UPT, UR8, 0x2, UPT ;  /* 0x000000020800788c */ /* 0x000fe4000bf06070 */
[----:B0-----:R-:W-:-:S06]  /*00f0*/  ULEA UR4, UR5, UR4, 0x18 ;  /* 0x0000000405047291 */ /* 0x001fcc000f8ec0ff */
[----:B------:R-:W-:-:S05]  /*0100*/  LEA R7, R5, UR4, 0x2 ;  /* 0x0000000405077c11 */ /* 0x000fca000f8e10ff */
[----:B--2---:R0:W-:Y:S01]  /*0110*/  STS [R7], R4 ;  /* 0x0000000407007388 */ /* 0x0041e20000000800 */
[----:B------:R-:W-:Y:S06]  /*0120*/  BAR.SYNC.DEFER_BLOCKING 0x0 ;  /* 0x0000000000007b1d */ /* 0x000fec0000010000 */
[----:B------:R-:W-:Y:S05]  /*0130*/  BRA.U !UP0, `(.L_x_1) ;  /* 0x0000000108407547 */ /* 0x000fea000b800000 */
[----:B0-----:R-:W-:Y:S01]  /*0140*/  LEA R4, R5, 0x2, 0x1 ;  /* 0x0000000205047811 */ /* 0x001fe200078e08ff */
[----:B------:R-:W-:-:S07]  /*0150*/  IMAD.MOV.U32 R9, RZ, RZ, 0x1 ;  /* 0x00000001ff097424 */ /* 0x000fce00078e00ff */
.L_x_2:
[----:B------:R-:W-:-:S04]  /*0160*/  IMAD R6, R4, R9, RZ ;  /* 0x0000000904067224 */ /* 0x000fc800078e02ff */
[----:B------:R-:W-:-:S05]  /*0170*/  VIADD R8, R6, 0xffffffff ;  /* 0xffffffff06087836 */ /* 0x000fca0000000000 */
[----:B------:R-:W-:-:S13]  /*0180*/  ISETP.GE.U32.AND P0, PT, R8, UR8, PT ;  /* 0x0000000808007c0c */ /* 0x000fda000bf06070 */
[----:B------:R-:W-:-:S05]  /*0190*/  @!P0 IMAD.IADD R6, R6, 0x1, -R9 ;  /* 0x0000000106068824 */ /* 0x000fca00078e0a09 */
[----:B------:R-:W-:-:S05]  /*01a0*/  @!P0 LEA R6, R6, UR4, 0x2 ;  /* 0x0000000406068c11 */ /* 0x000fca000f8e10ff */
[C---:B------:R-:W-:Y:S02]  /*01b0*/  @!P0 IMAD R8, R9.reuse, 0x4, R6 ;  /* 0x0000000409088824 */ /* 0x040fe400078e0206 */
[----:B------:R-:W-:Y:S01]  /*01c0*/  @!P0 LDS R6, [R6+-0x4] ;  /* 0xfffffc0006068984 */ /* 0x000fe20000000800 */
[----:B------:R-:W-:-:S03]  /*01d0*/  IMAD.SHL.U32 R9, R9, 0x2, RZ ;  /* 0x0000000209097824 */ /* 0x000fc600078e00ff */
[----:B------:R-:W0:Y:S02]  /*01e0*/  @!P0 LDS R11, [R8+-0x4] ;  /* 0xfffffc00080b8984 */ /* 0x000e240000000800 */
[----:B0-----:R-:W-:-:S05]  /*01f0*/  @!P0 IADD3 R11, PT, PT, R6, R11, RZ ;  /* 0x0000000b060b8210 */ /* 0x001fca0007ffe0ff */
[----:B------:R1:W-:Y:S01]  /*0200*/  @!P0 STS [R8+-0x4], R11 ;  /* 0xfffffc0b08008388 */ /* 0x0003e20000000800 */
[----:B------:R-:W-:Y:S01]  /*0210*/  BAR.SYNC.DEFER_BLOCKING 0x0 ;  /* 0x0000000000007b1d */ /* 0x000fe20000010000 */
[----:B------:R-:W-:-:S13]  /*0220*/  ISETP.GE.U32.AND P0, PT, R9, UR8, PT ;  /* 0x0000000809007c0c */ /* 0x000fda000bf06070 */
[----:B-1----:R-:W-:Y:S05]  /*0230*/  @!P0 BRA `(.L_x_2) ;  /* 0xfffffffc00c88947 */ /* 0x002fea000383ffff */
.L_x_1:
[----:B------:R-:W-:-:S09]  /*0240*/  UISETP.GE.U32.AND UP0, UPT, UR8, 0x4, UPT ;  /* 0x000000040800788c */ /* 0x000fd2000bf06070 */
[----:B------:R-:W-:Y:S05]  /*0250*/  BRA.U !UP0, `(.L_x_3) ;  /* 0x0000000108407547 */ /* 0x000fea000b800000 */
[----:B------:R-:W-:Y:S01]  /*0260*/  USHF.R.U32.HI UR5, URZ, 0x2, UR8 ;  /* 0x00000002ff057899 */ /* 0x000fe20008011608 */
[----:B------:R-:W-:-:S05]  /*0270*/  LEA R13, R5, 0x2, 0x1 ;  /* 0x00000002050d7811 */ /* 0x000fca00078e08ff */
[----:B0-----:R-:W-:-:S07]  /*0280*/  IMAD.U32 R4, RZ, RZ, UR5 ;  /* 0x00000005ff047e24 */ /* 0x001fce000f8e00ff */
.L_x_4:
[----:B------:R-:W-:-:S05]  /*0290*/  IMAD R9, R13, R4, RZ ;  /* 0x000000040d097224 */ /* 0x000fca00078e02ff */
[----:B------:R-:W-:-:S04]  /*02a0*/  IADD3 R6, PT, PT, R9, -0x1, R4 ;  /* 0xffffffff09067810 */ /* 0x000fc80007ffe004 */
[----:B------:R-:W-:-:S13]  /*02b0*/  ISETP.GE.U32.AND P0, PT, R6, UR8, PT ;  /* 0x0000000806007c0c */ /* 0x000fda000bf06070 */
[----:B------:R-:W-:-:S04]  /*02c0*/  @!P0 LEA R9, R9, UR4, 0x2 ;  /* 0x0000000409098c11 */ /* 0x000fc8000f8e10ff */
[----:B------:R-:W-:Y:S02]  /*02d0*/  @!P0 LEA R6, R4, R9, 0x2 ;  /* 0x0000000904068211 */ /* 0x000fe400078e10ff */
[----:B------:R-:W-:Y:S04]  /*02e0*/  @!P0 LDS R9, [R9+-0x4] ;  /* 0xfffffc0009098984 */ /* 0x000fe80000000800 */
[----:B------:R-:W0:Y:S02]  /*02f0*/  @!P0 LDS R8, [R6+-0x4] ;  /* 0xfffffc0006088984 */ /* 0x000e240000000800 */
[----:B0-----:R-:W-:-:S05]  /*0300*/  @!P0 IMAD.IADD R11, R9, 0x1, R8 ;  /* 0x00000001090b8824 */ /* 0x001fca00078e0208 */
[----:B------:R1:W-:Y:S01]  /*0310*/  @!P0 STS [R6+-0x4], R11 ;  /* 0xfffffc0b06008388 */ /* 0x0003e20000000800 */
[----:B------:R-:W-:Y:S01]  /*0320*/  BAR.SYNC.DEFER_BLOCKING 0x0 ;  /* 0x0000000000007b1d */ /* 0x000fe20000010000 */
[----:B------:R-:W-:Y:S02]  /*0330*/  ISETP.GT.U32.AND P0, PT, R4, 0x1, PT ;  /* 0x000000010400780c */ /* 0x000fe40003f04070 */
[----:B------:R-:W-:-:S11]  /*0340*/  SHF.R.U32.HI R4, RZ, 0x1, R4 ;  /* 0x00000001ff047819 */ /* 0x000fd60000011604 */
[----:B-1----:R-:W-:Y:S05]  /*0350*/  @P0 BRA `(.L_x_4) ;  /* 0xfffffffc00cc0947 */ /* 0x002fea000383ffff */
.L_x_3:
[----:B0-----:R-:W0:Y:S01]  /*0360*/  LDS R7, [R7] ;  /* 0x0000000007077984 */ /* 0x001e220000000800 */
[----:B------:R-:W-:-:S06]  /*0370*/  UIADD3 UR4, UPT, UPT, UR8, -0x1, URZ ;  /* 0xffffffff08047890 */ /* 0x000fcc000fffe0ff */
[----:B------:R-:W-:Y:S01]  /*0380*/  ISETP.NE.AND P0, PT, R5, UR4, PT ;  /* 0x0000000405007c0c */ /* 0x000fe2000bf05270 */
[----:B0-----:R0:W-:-:S12]  /*0390*/  STG.E desc[UR6][R2.64], R7 ;  /* 0x0000000702007986 */ /* 0x0011d8000c101906 */
[----:B------:R-:W-:Y:S05]  /*03a0*/  @P0 EXIT ;  /* 0x000000000000094d */ /* 0x000fea0003800000 */
[----:B0-----:R-:W0:Y:S02]  /*03b0*/  LDC.64 R2, c[0x0][0x388] ;  /* 0x0000e200ff027b82 */ /* 0x001e240000000a00 */
[----:B0-----:R-:W-:-:S05]  /*03c0*/  IMAD.WIDE.U32 R2, R0, 0x4, R2 ;  /* 0x0000000400027825 */ /* 0x001fca00078e0002 */
[----:B------:R-:W-:Y:S01]  /*03d0*/  STG.E desc[UR6][R2.64], R7 ;  /* 0x0000000702007986 */ /* 0x000fe2000c101906 */
[----:B------:R-:W-:Y:S05]  /*03e0*/  EXIT ;  /* 0x000000000000794d */ /* 0x000fea0003800000 */
.L_x_5:
        /* <DEDUP_REMOVED lines=9> */
.L_x_22:


//--------------------- .text._Z37efficient_inclusive_scan_single_blockPii --------------------------
	.section	.text._Z37efficient_inclusive_scan_single_blockPii,"ax",@progbits
	.align	128
        .global         _Z37efficient_inclusive_scan_single_blockPii
        .type           _Z37efficient_inclusive_scan_single_blockPii,@function
        .size           _Z37efficient_inclusive_scan_single_blockPii,(.L_x_23 - _Z37efficient_inclusive_scan_single_blockPii)
        .other          _Z37efficient_inclusive_scan_single_blockPii,@"STO_CUDA_ENTRY STV_DEFAULT"
_Z37efficient_inclusive_scan_single_blockPii:
.text._Z37efficient_inclusive_scan_single_blockPii:
[----:B------:R-:W-:Y:S01]  /*0000*/  LDC R1, c[0x0][0x37c] ;  /* 0x0000df00ff017b82 */ /* 0x000fe20000000800 */
[----:B------:R-:W0:Y:S07]  /*0010*/  S2R R8, SR_TID.X ;  /* 0x0000000000087919 */ /* 0x000e2e0000002100 */
[----:B------:R-:W0:Y:S01]  /*0020*/  S2UR UR4, SR_CTAID.X ;  /* 0x00000000000479c3 */ /* 0x000e220000002500 */
[----:B------:R-:W1:Y:S07]  /*0030*/  LDCU UR5, c[0x0][0x388] ;  /* 0x00007100ff0577ac */ /* 0x000e6e0008000800 */
[----:B------:R-:W0:Y:S02]  /*0040*/  LDC R11, c[0x0][0x360] ;  /* 0x0000d800ff0b7b82 */ /* 0x000e240000000800 */
        /* <DEDUP_REMOVED lines=9> */
[C---:B------:R-:W-:Y:S02]  /*00e0*/  ISETP.GE.U32.AND P1, PT, R11.reuse, 0x2, PT ;  /* 0x000000020b00780c */ /* 0x040fe40003f26070 */
[----:B------:R-:W-:Y:S01]  /*00f0*/  ISETP.GE.U32.AND P0, PT, R11, 0x4, PT ;  /* 0x000000040b00780c */ /* 0x000fe20003f06070 */
[----:B0-----:R-:W-:-:S06]  /*0100*/  ULEA UR4, UR5, UR4, 0x18 ;  /* 0x0000000405047291 */ /* 0x001fcc000f8ec0ff */
[----:B------:R-:W-:-:S05]  /*0110*/  LEA R5, R8, UR4, 0x2 ;  /* 0x0000000408057c11 */ /* 0x000fca000f8e10ff */
[----:B--2---:R0:W-:Y:S01]  /*0120*/  STS [R5], R0 ;  /* 0x0000000005007388 */ /* 0x0041e20000000800 */
[----:B------:R-:W-:Y:S06]  /*0130*/  BAR.SYNC.DEFER_BLOCKING 0x0 ;  /* 0x0000000000007b1d */ /* 0x000fec0000010000 */
[----:B------:R-:W-:Y:S05]  /*0140*/  @!P1 BRA `(.L_x_6) ;  /* 0x0000000000409947 */ /* 0x000fea0003800000 */
[----:B0-----:R-:W-:Y:S01]  /*0150*/  LEA R0, R8, 0x2, 0x1 ;  /* 0x0000000208007811 */ /* 0x001fe200078e08ff */
[----:B------:R-:W-:-:S07]  /*0160*/  IMAD.MOV.U32 R7, RZ, RZ, 0x1 ;  /* 0x00000001ff077424 */ /* 0x000fce00078e00ff */
.L_x_7:
[----:B------:R-:W-:-:S04]  /*0170*/  IMAD R6, R0, R7, RZ ;  /* 0x0000000700067224 */ /* 0x000fc800078e02ff */
[----:B------:R-:W-:-:S05]  /*0180*/  VIADD R4, R6, 0xffffffff ;  /* 0xffffffff06047836 */ /* 0x000fca0000000000 */
[----:B------:R-:W-:-:S13]  /*0190*/  ISETP.GE.U32.AND P1, PT, R4, R11, PT ;  /* 0x0000000b0400720c */ /* 0x000fda0003f26070 */
[----:B------:R-:W-:-:S05]  /*01a0*/  @!P1 IMAD.IADD R4, R6, 0x1, -R7 ;  /* 0x0000000106049824 */ /* 0x000fca00078e0a07 */
[----:B------:R-:W-:-:S05]  /*01b0*/  @!P1 LEA R4, R4, UR4, 0x2 ;  /* 0x0000000404049c11 */ /* 0x000fca000f8e10ff */
[C---:B------:R-:W-:Y:S02]  /*01c0*/  @!P1 IMAD R6, R7.reuse, 0x4, R4 ;  /* 0x0000000407069824 */ /* 0x040fe400078e0204 */
[----:B------:R-:W-:Y:S01]  /*01d0*/  @!P1 LDS R4, [R4+-0x4] ;  /* 0xfffffc0004049984 */ /* 0x000fe20000000800 */
[----:B------:R-:W-:-:S03]  /*01e0*/  IMAD.SHL.U32 R7, R7, 0x2, RZ ;  /* 0x0000000207077824 */ /* 0x000fc600078e00ff */
[----:B------:R-:W0:Y:S02]  /*01f0*/  @!P1 LDS R9, [R6+-0x4] ;  /* 0xfffffc0006099984 */ /* 0x000e240000000800 */
[----:B0-----:R-:W-:-:S05]  /*0200*/  @!P1 IMAD.IADD R9, R4, 0x1, R9 ;  /* 0x0000000104099824 */ /* 0x001fca00078e0209 */
[----:B------:R1:W-:Y:S01]  /*0210*/  @!P1 STS [R6+-0x4], R9 ;  /* 0xfffffc0906009388 */ /* 0x0003e20000000800 */
[----:B------:R-:W-:Y:S01]  /*0220*/  BAR.SYNC.DEFER_BLOCKING 0x0 ;  /* 0x0000000000007b1d */ /* 0x000fe20000010000 */
[----:B------:R-:W-:-:S13]  /*0230*/  ISETP.GE.U32.AND P1, PT, R7, R11, PT ;  /* 0x0000000b0700720c */ /* 0x000fda0003f26070 */
[----:B-1----:R-:W-:Y:S05]  /*0240*/  @!P1 BRA `(.L_x_7) ;  /* 0xfffffffc00c89947 */ /* 0x002fea000383ffff */
.L_x_6:
[----:B------:R-:W-:Y:S05]  /*0250*/  @!P0 BRA `(.L_x_8) ;  /* 0x00000000003c8947 */ /* 0x000fea0003800000 */
[----:B------:R-:W-:Y:S02]  /*0260*/  LEA R13, R8, 0x2, 0x1 ;  /* 0x00000002080d7811 */ /* 0x000fe400078e08ff */
[----:B0-----:R-:W-:-:S07]  /*0270*/  SHF.R.U32.HI R0, RZ, 0x2, R11 ;  /* 0x00000002ff007819 */ /* 0x001fce000001160b */
.L_x_9:
[----:B------:R-:W-:-:S05]  /*0280*/  IMAD R7, R13, R0, RZ ;  /* 0x000000000d077224 */ /* 0x000fca00078e02ff */
[----:B------:R-:W-:-:S04]  /*0290*/  IADD3 R4, PT, PT, R7, -0x1, R0 ;  /* 0xffffffff07047810 */ /* 0x000fc80007ffe000 */
[----:B------:R-:W-:-:S13]  /*02a0*/  ISETP.GE.U32.AND P0, PT, R4, R11, PT ;  /* 0x0000000b0400720c */ /* 0x000fda0003f06070 */
[----:B------:R-:W-:-:S05]  /*02b0*/  @!P0 LEA R7, R7, UR4, 0x2 ;  /* 0x0000000407078c11 */ /* 0x000fca000f8e10ff */
[----:B------:R-:W-:Y:S02]  /*02c0*/  @!P0 IMAD R4, R0, 0x4, R7 ;  /* 0x0000000400048824 */ /* 0x000fe400078e0207 */
        /* <DEDUP_REMOVED lines=8> */
.L_x_8:
[----:B0-----:R-:W0:Y:S04]  /*0350*/  LDS R5, [R5] ;  /* 0x0000000005057984 */ /* 0x001e280000000800 */
[----:B0-----:R-:W-:Y:S01]  /*0360*/  STG.E desc[UR6][R2.64], R5 ;  /* 0x0000000502007986 */ /* 0x001fe2000c101906 */
[----:B------:R-:W-:Y:S05]  /*0370*/  EXIT ;  /* 0x000000000000794d */ /* 0x000fea0003800000 */
.L_x_10:
        /* <DEDUP_REMOVED lines=16> */
.L_x_23:


//--------------------- .text._Z37efficient_exclusive_scan_single_blockPii --------------------------
	.section	.text._Z37efficient_exclusive_scan_single_blockPii,"ax",@progbits
	.align	128
        .global         _Z37efficient_exclusive_scan_single_blockPii
        .type           _Z37efficient_exclusive_scan_single_blockPii,@function
        .size           _Z37efficient_exclusive_scan_single_blockPii,(.L_x_24 - _Z37efficient_exclusive_scan_single_blockPii)
        .other          _Z37efficient_exclusive_scan_single_blockPii,@"STO_CUDA_ENTRY STV_DEFAULT"
_Z37efficient_exclusive_scan_single_blockPii:
.text._Z37efficient_exclusive_scan_single_blockPii:
        /* <DEDUP_REMOVED lines=8> */
[----:B------:R-:W-:Y:S01]  /*0080*/  ISETP.GE.U32.AND P0, PT, R0, 0x2, PT ;  /* 0x000000020000780c */ /* 0x000fe20003f06070 */
[----:B------:R-:W0:-:S12]  /*0090*/  LDCU.64 UR6, c[0x0][0x358] ;  /* 0x00006b00ff0677ac */ /* 0x000e180008000a00 */
[----:B------:R-:W-:Y:S05]  /*00a0*/  @!P0 BRA `(.L_x_11) ;  /* 0x00000000005c8947 */ /* 0x000fea0003800000 */
[----:B------:R-:W1:Y:S01]  /*00b0*/  LDC.64 R6, c[0x0][0x380] ;  /* 0x0000e000ff067b82 */ /* 0x000e620000000a00 */
[----:B------:R-:W-:Y:S01]  /*00c0*/  LEA R10, R11, 0x2, 0x1 ;  /* 0x000000020b0a7811 */ /* 0x000fe200078e08ff */
[----:B------:R-:W2:Y:S01]  /*00d0*/  LDCU.64 UR8, c[0x0][0x380] ;  /* 0x00007000ff0877ac */ /* 0x000ea20008000a00 */
[----:B------:R-:W-:-:S05]  /*00e0*/  UMOV UR4, 0x1 ;  /* 0x0000000100047882 */ /* 0x000fca0000000000 */
.L_x_14:
[----:B------:R-:W-:Y:S01]  /*00f0*/  IMAD R5, R10, UR4, RZ ;  /* 0x000000040a057c24 */ /* 0x000fe2000f8e02ff */
[----:B------:R-:W-:Y:S03]  /*0100*/  BSSY.RECONVERGENT B0, `(.L_x_12) ;  /* 0x000000d000007945 */ /* 0x000fe60003800200 */
[----:B---3--:R-:W-:-:S05]  /*0110*/  VIADD R3, R5, 0xffffffff ;  /* 0xffffffff05037836 */ /* 0x008fca0000000000 */
[----:B------:R-:W-:-:S13]  /*0120*/  ISETP.GE.U32.AND P0, PT, R3, R0, PT ;  /* 0x000000000300720c */ /* 0x000fda0003f06070 */
[----:B------:R-:W-:Y:S05]  /*0130*/  @P0 BRA `(.L_x_13) ;  /* 0x0000000000240947 */ /* 0x000fea0003800000 */
[----:B------:R-:W-:Y:S01]  /*0140*/  IADD3 R5, P0, PT, R5, -UR4, RZ ;  /* 0x8000000405057c10 */ /* 0x000fe2000ff1e0ff */
[----:B-1----:R-:W-:-:S04]  /*0150*/  IMAD.WIDE.U32 R2, R3, 0x4, R6 ;  /* 0x0000000403027825 */ /* 0x002fc800078e0006 */
[----:B------:R-:W-:Y:S01]  /*0160*/  IMAD.X R8, RZ, RZ, -0x1, P0 ;  /* 0xffffffffff087424 */ /* 0x000fe200000e06ff */
[C---:B--2---:R-:W-:Y:S01]  /*0170*/  LEA R4, P0, R5.reuse, UR8, 0x2 ;  /* 0x0000000805047c11 */ /* 0x044fe2000f8010ff */
[----:B0-----:R-:W2:Y:S03]  /*0180*/  LDG.E R9, desc[UR6][R2.64] ;  /* 0x0000000602097981 */ /* 0x001ea6000c1e1900 */
[----:B------:R-:W-:-:S05]  /*0190*/  LEA.HI.X R5, R5, UR9, R8, 0x2, P0 ;  /* 0x0000000905057c11 */ /* 0x000fca00080f1408 */
[----:B------:R-:W2:Y:S02]  /*01a0*/  LDG.E R4, desc[UR6][R4.64+-0x4] ;  /* 0xfffffc0604047981 */ /* 0x000ea4000c1e1900 */
[----:B--2---:R-:W-:-:S05]  /*01b0*/  IMAD.IADD R9, R4, 0x1, R9 ;  /* 0x0000000104097824 */ /* 0x004fca00078e0209 */
[----:B------:R3:W-:Y:S02]  /*01c0*/  STG.E desc[UR6][R2.64], R9 ;  /* 0x0000000902007986 */ /* 0x0007e4000c101906 */
.L_x_13:
[----:B0-2---:R-:W-:Y:S05]  /*01d0*/  BSYNC.RECONVERGENT B0 ;  /* 0x0000000000007941 */ /* 0x005fea0003800200 */
.L_x_12:
[----:B------:R-:W-:Y:S01]  /*01e0*/  USHF.L.U32 UR4, UR4, 0x1, URZ ;  /* 0x0000000104047899 */ /* 0x000fe200080006ff */
[----:B------:R-:W-:Y:S05]  /*01f0*/  BAR.SYNC.DEFER_BLOCKING 0x0 ;  /* 0x0000000000007b1d */ /* 0x000fea0000010000 */
[----:B------:R-:W-:-:S13]  /*0200*/  ISETP.LE.U32.AND P0, PT, R0, UR4, PT ;  /* 0x0000000400007c0c */ /* 0x000fda000bf03070 */
[----:B------:R-:W-:Y:S05]  /*0210*/  @!P0 BRA `(.L_x_14) ;  /* 0xfffffffc00b48947 */ /* 0x000fea000383ffff */
.L_x_11:
[----:B------:R-:W-:Y:S02]  /*0220*/  ISETP.NE.AND P0, PT, R11, RZ, PT ;  /* 0x000000ff0b00720c */ /* 0x000fe40003f05270 */
[----:B------:R-:W-:-:S11]  /*0230*/  ISETP.GE.U32.AND P1, PT, R0, 0x2, PT ;  /* 0x000000020000780c */ /* 0x000fd60003f26070 */
[----:B---3--:R-:W2:Y:S01]  /*0240*/  @!P0 LDC.64 R2, c[0x0][0x380] ;  /* 0x0000e000ff028b82 */ /* 0x008ea20000000a00 */
[----:B------:R-:W-:-:S04]  /*0250*/  @!P0 VIADD R5, R0, 0xffffffff ;  /* 0xffffffff00058836 */ /* 0x000fc80000000000 */
[----:B--2---:R-:W-:-:S05]  /*0260*/  @!P0 IMAD.WIDE.U32 R2, R5, 0x4, R2 ;  /* 0x0000000405028825 */ /* 0x004fca00078e0002 */
[----:B0-----:R0:W-:Y:S01]  /*0270*/  @!P0 STG.E desc[UR6][R2.64], RZ ;  /* 0x000000ff02008986 */ /* 0x0011e2000c101906 */
[----:B------:R-:W-:Y:S05]  /*0280*/  @!P1 EXIT ;  /* 0x000000000000994d */ /* 0x000fea0003800000 */
[----:B0-----:R-:W0:Y:S01]  /*0290*/  LDC.64 R2, c[0x0][0x380] ;  /* 0x0000e000ff027b82 */ /* 0x001e220000000a00 */
[----:B------:R-:W-:Y:S01]  /*02a0*/  LEA R12, R11, 0x2, 0x1 ;  /* 0x000000020b0c7811 */ /* 0x000fe200078e08ff */
[----:B------:R-:W-:Y:S01]  /*02b0*/  IMAD.MOV.U32 R8, RZ, RZ, R0 ;  /* 0x000000ffff087224 */ /* 0x000fe200078e0000 */
[----:B------:R-:W2:Y:S06]  /*02c0*/  LDCU.64 UR4, c[0x0][0x380] ;  /* 0x00007000ff0477ac */ /* 0x000eac0008000a00 */
.L_x_17:
[----:B------:R-:W-:Y:S01]  /*02d0*/  SHF.R.U32.HI R11, RZ, 0x1, R8 ;  /* 0x00000001ff0b7819 */ /* 0x000fe20000011608 */
[----:B------:R-:W-:Y:S04]  /*02e0*/  BSSY.RECONVERGENT B0, `(.L_x_15) ;  /* 0x000000f000007945 */ /* 0x000fe80003800200 */
[----:B-1----:R-:W-:-:S04]  /*02f0*/  IMAD R4, R12, R11, RZ ;  /* 0x0000000b0c047224 */ /* 0x002fc800078e02ff */
[----:B-1----:R-:W-:-:S05]  /*0300*/  VIADD R7, R4, 0xffffffff ;  /* 0xffffffff04077836 */ /* 0x002fca0000000000 */
[----:B------:R-:W-:-:S13]  /*0310*/  ISETP.GE.U32.AND P0, PT, R7, R0, PT ;  /* 0x000000000700720c */ /* 0x000fda0003f06070 */
[----:B------:R-:W-:Y:S05]  /*0320*/  @P0 BRA `(.L_x_16) ;  /* 0x0000000000280947 */ /* 0x000fea0003800000 */
[----:B------:R-:W-:Y:S01]  /*0330*/  IADD3 R5, P0, PT, -R11, R4, RZ ;  /* 0x000000040b057210 */ /* 0x000fe20007f1e1ff */
[----:B0-----:R-:W-:-:S04]  /*0340*/  IMAD.WIDE.U32 R6, R7, 0x4, R2 ;  /* 0x0000000407067825 */ /* 0x001fc800078e0002 */
[----:B------:R-:W-:Y:S01]  /*0350*/  IMAD.X R10, RZ, RZ, -0x1, P0 ;  /* 0xffffffffff0a7424 */ /* 0x000fe200000e06ff */
[----:B--2---:R-:W-:-:S04]  /*0360*/  LEA R4, P0, R5, UR4, 0x2 ;  /* 0x0000000405047c11 */ /* 0x004fc8000f8010ff */
[----:B------:R-:W-:Y:S02]  /*0370*/  LEA.HI.X R5, R5, UR5, R10, 0x2, P0 ;  /* 0x0000000505057c11 */ /* 0x000fe400080f140a */
[----:B------:R-:W2:Y:S04]  /*0380*/  LDG.E R10, desc[UR6][R6.64] ;  /* 0x00000006060a7981 */ /* 0x000ea8000c1e1900 */
[----:B------:R-:W3:Y:S04]  /*0390*/  LDG.E R9, desc[UR6][R4.64+-0x4] ;  /* 0xfffffc0604097981 */ /* 0x000ee8000c1e1900 */
[----:B--2---:R1:W-:Y:S01]  /*03a0*/  STG.E desc[UR6][R4.64+-0x4], R10 ;  /* 0xfffffc0a04007986 */ /* 0x0043e2000c101906 */
[----:B---3--:R-:W-:-:S05]  /*03b0*/  IMAD.IADD R9, R9, 0x1, R10 ;  /* 0x0000000109097824 */ /* 0x008fca00078e020a */
[----:B------:R1:W-:Y:S02]  /*03c0*/  STG.E desc[UR6][R6.64], R9 ;  /* 0x0000000906007986 */ /* 0x0003e4000c101906 */
.L_x_16:
[----:B--2---:R-:W-:Y:S05]  /*03d0*/  BSYNC.RECONVERGENT B0 ;  /* 0x0000000000007941 */ /* 0x004fea0003800200 */
.L_x_15:
[----:B------:R-:W-:Y:S01]  /*03e0*/  BAR.SYNC.DEFER_BLOCKING 0x0 ;  /* 0x0000000000007b1d */ /* 0x000fe20000010000 */
[----:B------:R-:W-:Y:S01]  /*03f0*/  ISETP.GT.U32.AND P0, PT, R8, 0x3, PT ;  /* 0x000000030800780c */ /* 0x000fe20003f04070 */
[----:B------:R-:W-:-:S12]  /*0400*/  IMAD.MOV.U32 R8, RZ, RZ, R11 ;  /* 0x000000ffff087224 */ /* 0x000fd800078e000b */
[----:B------:R-:W-:Y:S05]  /*0410*/  @P0 BRA `(.L_x_17) ;  /* 0xfffffffc00ac0947 */ /* 0x000fea000383ffff */
[----:B------:R-:W-:Y:S05]  /*0420*/  EXIT ;  /* 0x000000000000794d */ /* 0x000fea0003800000 */
.L_x_18:
        /* <DEDUP_REMOVED lines=13> */
.L_x_24:


//--------------------- .text._Z33naive_inclusive_scan_single_blockPii --------------------------
	.section	.text._Z33naive_inclusive_scan_single_blockPii,"ax",@progbits
	.align	128
        .global         _Z33naive_inclusive_scan_single_blockPii
        .type           _Z33naive_inclusive_scan_single_blockPii,@function
        .size           _Z33naive_inclusive_scan_single_blockPii,(.L_x_25 - _Z33naive_inclusive_scan_single_blockPii)
        .other          _Z33naive_inclusive_scan_single_blockPii,@"STO_CUDA_ENTRY STV_DEFAULT"
_Z33naive_inclusive_scan_single_blockPii:
.text._Z33naive_inclusive_scan_single_blockPii:
[----:B------:R-:W-:Y:S01]  /*0000*/  LDC R1, c[0x0][0x37c] ;  /* 0x0000df00ff017b82 */ /* 0x000fe20000000800 */
[----:B------:R-:W0:Y:S07]  /*0010*/  S2R R13, SR_TID.X ;  /* 0x00000000000d7919 */ /* 0x000e2e0000002100 */
[----:B------:R-:W1:Y:S01]  /*0020*/  S2UR UR4, SR_CTAID.X ;  /* 0x00000000000479c3 */ /* 0x000e620000002500 */
[----:B------:R-:W2:Y:S07]  /*0030*/  LDCU UR5, c[0x0][0x388] ;  /* 0x00007100ff0577ac */ /* 0x000eae0008000800 */
[----:B------:R-:W1:Y:S01]  /*0040*/  LDC R0, c[0x0][0x360] ;  /* 0x0000d800ff007b82 */ /* 0x000e620000000800 */
[----:B0-----:R-:W-:Y:S01]  /*0050*/  ISETP.NE.AND P0, PT, R13, RZ, PT ;  /* 0x000000ff0d00720c */ /* 0x001fe20003f05270 */
[----:B-1----:R-:W-:-:S05]  /*0060*/  IMAD R9, R0, UR4, R13 ;  /* 0x0000000400097c24 */ /* 0x002fca000f8e020d */
[----:B--2---:R-:W-:-:S13]  /*0070*/  ISETP.GE.OR P0, PT, R9, UR5, !P0 ;  /* 0x0000000509007c0c */ /* 0x004fda000c706670 */
[----:B------:R-:W-:Y:S05]  /*0080*/  @P0 EXIT ;  /* 0x000000000000094d */ /* 0x000fea0003800000 */
[----:B------:R-:W0:Y:S01]  /*0090*/  LDC.64 R6, c[0x0][0x380] ;  /* 0x0000e000ff067b82 */ /* 0x000e220000000a00 */
[----:B------:R-:W-:Y:S01]  /*00a0*/  IMAD.MOV.U32 R0, RZ, RZ, 0x1 ;  /* 0x00000001ff007424 */ /* 0x000fe200078e00ff */
[----:B------:R-:W1:Y:S02]  /*00b0*/  LDCU.64 UR4, c[0x0][0x358] ;  /* 0x00006b00ff0477ac */ /* 0x000e640008000a00 */
[----:B01----:R-:W-:-:S07]  /*00c0*/  IMAD.WIDE R2, R9, 0x4, R6 ;  /* 0x0000000409027825 */ /* 0x003fce00078e0206 */
.L_x_19:
[----:B------:R-:W-:Y:S01]  /*00d0*/  IMAD.IADD R5, R9, 0x1, -R0 ;  /* 0x0000000109057824 */ /* 0x000fe200078e0a00 */
[----:B0-----:R-:W2:Y:S03]  /*00e0*/  LDG.E R11, desc[UR4][R2.64] ;  /* 0x00000004020b7981 */ /* 0x001ea6000c1e1900 */
[----:B------:R-:W-:-:S06]  /*00f0*/  IMAD.WIDE R4, R5, 0x4, R6 ;  /* 0x0000000405047825 */ /* 0x000fcc00078e0206 */
[----:B------:R-:W2:Y:S01]  /*0100*/  LDG.E R4, desc[UR4][R4.64] ;  /* 0x0000000404047981 */ /* 0x000ea2000c1e1900 */
[----:B------:R-:W-:-:S04]  /*0110*/  SHF.L.U32 R0, R0, 0x1, RZ ;  /* 0x0000000100007819 */ /* 0x000fc800000006ff */
[----:B------:R-:W-:Y:S01]  /*0120*/  ISETP.GT.U32.AND P0, PT, R0, R13, PT ;  /* 0x0000000d0000720c */ /* 0x000fe20003f04070 */
[----:B------:R-:W-:Y:S05]  /*0130*/  WARPSYNC.ALL ;  /* 0x0000000000007948 */ /* 0x000fea0003800000 */
[----:B--2---:R-:W-:-:S05]  /*0140*/  IADD3 R11, PT, PT, R4, R11, RZ ;  /* 0x0000000b040b7210 */ /* 0x004fca0007ffe0ff */
[----:B------:R0:W-:Y:S01]  /*0150*/  STG.E desc[UR4][R2.64], R11 ;  /* 0x0000000b02007986 */ /* 0x0001e2000c101904 */
[----:B------:R-:W-:Y:S06]  /*0160*/  BAR.SYNC.DEFER_BLOCKING 0x0 ;  /* 0x0000000000007b1d */ /* 0x000fec0000010000 */
[----:B------:R-:W-:Y:S05]  /*0170*/  @!P0 BRA `(.L_x_19) ;  /* 0xfffffffc00d48947 */ /* 0x000fea000383ffff */
[----:B------:R-:W-:Y:S05]  /*0180*/  EXIT ;  /* 0x000000000000794d */ /* 0x000fea0003800000 */
.L_x_20:
        /* <DEDUP_REMOVED lines=15> */
.L_x_25:


//--------------------- .nv.shared.reserved.0     --------------------------
	.section	.nv.shared.reserved.0,"aw",@nobits
	.weak		__nv_reservedSMEM_offset_0_alias
	.size		__nv_reservedSMEM_offset_0_alias, 0, 64
	.other		__nv_reservedSMEM_offset_0_alias,@"STO_CUDA_RESERVED_SHARED STV_DEFAULT"
__nv_reservedSMEM_offset_0_alias:
	.zero		0
	.zero		64


//--------------------- .nv.shared._Z17inclusive_prescanPiS_i --------------------------
	.section	.nv.shared._Z17inclusive_prescanPiS_i,"aw",@nobits
	.sectionflags	@""
	.align	4
.nv.shared._Z17inclusive_prescanPiS_i:
	.zero		5120


//--------------------- .nv.shared._Z37efficient_inclusive_scan_single_blockPii --------------------------
	.section	.nv.shared._Z37efficient_inclusive_scan_single_blockPii,"aw",@nobits
	.sectionflags	@""
	.align	4
.nv.shared._Z37efficient_inclusive_scan_single_blockPii:
	.zero		5120


//--------------------- .nv.constant0._Z18inclusive_postscanPiS_i --------------------------
	.section	.nv.constant0._Z18inclusive_postscanPiS_i,"a",@progbits
	.sectionflags	@""
	.align	4
.nv.constant0._Z18inclusive_postscanPiS_i:
	.zero		916


//--------------------- .nv.constant0._Z17inclusive_prescanPiS_i --------------------------
	.section	.nv.constant0._Z17inclusive_prescanPiS_i,"a",@progbits
	.sectionflags	@""
	.align	4
.nv.constant0._Z17inclusive_prescanPiS_i:
	.zero		916


//--------------------- .nv.constant0._Z37efficient_inclusive_scan_single_blockPii --------------------------
	.section	.nv.constant0._Z37efficient_inclusive_scan_single_blockPii,"a",@progbits
	.sectionflags	@""
	.align	4
.nv.constant0._Z37efficient_inclusive_scan_single_blockPii:
	.zero		908


//--------------------- .nv.constant0._Z37efficient_exclusive_scan_single_blockPii --------------------------
	.section	.nv.constant0._Z37efficient_exclusive_scan_single_blockPii,"a",@progbits
	.sectionflags	@""
	.align	4
.nv.constant0._Z37efficient_exclusive_scan_single_blockPii:
	.zero		908


//--------------------- .nv.constant0._Z33naive_inclusive_scan_single_blockPii --------------------------
	.section	.nv.constant0._Z33naive_inclusive_scan_single_blockPii,"a",@progbits
	.sectionflags	@""
	.align	4
.nv.constant0._Z33naive_inclusive_scan_single_blockPii:
	.zero		908


//--------------------- SYMBOLS --------------------------

	.type		.nv.reservedSmem.offset0,@object
	.size		.nv.reservedSmem.offset0,0x4
	.type		.nv.reservedSmem.cap,@object
	.size		.nv.reservedSmem.cap,0x4
